//
// Generated by NVIDIA NVVM Compiler
//
// Compiler Build ID: CL-36424714
// Cuda compilation tools, release 13.0, V13.0.88
// Based on NVVM 20.0.0
//

.version 9.0
.target sm_100
.address_size 64

	// .globl	spoc_dummy

.visible .entry spoc_dummy(
	.param .u64 .ptr .align 1 spoc_dummy_param_0,
	.param .u64 .ptr .align 1 spoc_dummy_param_1,
	.param .u32 spoc_dummy_param_2
)
{
	.reg .pred 	%p<2>;
	.reg .b32 	%r<8>;
	.reg .b64 	%rd<8>;

	ld.param.u64 	%rd1, [spoc_dummy_param_0];
	ld.param.u64 	%rd2, [spoc_dummy_param_1];
	ld.param.u32 	%r2, [spoc_dummy_param_2];
	mov.u32 	%r3, %ctaid.x;
	mov.u32 	%r4, %ntid.x;
	mov.u32 	%r5, %tid.x;
	mad.lo.s32 	%r1, %r3, %r4, %r5;
	setp.ge.s32 	%p1, %r1, %r2;
	@%p1 bra 	$L__BB0_2;
	cvta.to.global.u64 	%rd3, %rd1;
	cvta.to.global.u64 	%rd4, %rd2;
	mul.wide.s32 	%rd5, %r1, 4;
	add.s64 	%rd6, %rd3, %rd5;
	ld.global.u32 	%r6, [%rd6];
	add.s32 	%r7, %r6, 1;
	add.s64 	%rd7, %rd4, %rd5;
	st.global.u32 	[%rd7], %r7;
$L__BB0_2:
	ret;

}


// ===== COMPILED SASS (sm_100) =====

	.target	sm_100

	.elftype	@"ET_EXEC"


//--------------------- .note.nv.tkinfo           --------------------------
	.section	.note.nv.tkinfo,"",@"SHT_NOTE"
	.sectionflags	@"SHF_NOTE_NV_TKINFO"
	.tkinfo
        /*0018*/ 	.word	0x00000002
        /*0030*/ 	.string	""
        /*0030*/ 	.string	"ptxas"
        /*0030*/ 	.string	"Cuda compilation tools, release 13.0, V13.0.88"
        /*0030*/ 	.string	"Build cuda_13.0.r13.0/compiler.36424714_0"
        /*0030*/ 	.string	"-arch sm_100 -m 64 "



//--------------------- .note.nv.cuinfo           --------------------------
	.section	.note.nv.cuinfo,"",@"SHT_NOTE"
	.sectionflags	@"SHF_NOTE_NV_CUINFO"
        /*0018*/ 	.short	0x0002
        /*001a*/ 	.short	0x0064
        /*001c*/ 	.short	0x0082
	.zero		2


//--------------------- .nv.info                  --------------------------
	.section	.nv.info,"",@"SHT_CUDA_INFO"
	.align	4


	//----- nvinfo : EIATTR_REGCOUNT
	.align		4
        /*0000*/ 	.byte	0x04, 0x2f
        /*0002*/ 	.short	(.L_1 - .L_0)
	.align		4
.L_0:
        /*0004*/ 	.word	index@(spoc_dummy)
        /*0008*/ 	.word	0x0000000a


	//----- nvinfo : EIATTR_FRAME_SIZE
	.align		4
.L_1:
        /*000c*/ 	.byte	0x04, 0x11
        /*000e*/ 	.short	(.L_3 - .L_2)
	.align		4
.L_2:
        /*0010*/ 	.word	index@(spoc_dummy)
        /*0014*/ 	.word	0x00000000


	//----- nvinfo : EIATTR_MIN_STACK_SIZE
	.align		4
.L_3:
        /*0018*/ 	.byte	0x04, 0x12
        /*001a*/ 	.short	(.L_5 - .L_4)
	.align		4
.L_4:
        /*001c*/ 	.word	index@(spoc_dummy)
        /*0020*/ 	.word	0x00000000
.L_5:


//--------------------- .nv.compat                --------------------------
	.section	.nv.compat,"",@"SHT_CUDA_COMPAT_INFO"
	.align	4
        /*0000*/ 	.byte	0x02, 0x09, 0x00, 0x00, 0x02, 0x02, 0x01, 0x00, 0x02, 0x05, 0x05, 0x00, 0x03, 0x07, 0x01, 0x01
        /*0010*/ 	.byte	0x02, 0x03, 0x00, 0x00, 0x02, 0x06, 0x01, 0x00, 0x04, 0x0b, 0x08, 0x00, 0x09, 0x00, 0x00, 0x00
        /*0020*/ 	.byte	0x00, 0x00, 0x00, 0x00


//--------------------- .nv.info.spoc_dummy       --------------------------
	.section	.nv.info.spoc_dummy,"",@"SHT_CUDA_INFO"
	.sectionflags	@""
	.align	4


	//----- nvinfo : EIATTR_CUDA_API_VERSION
	.align		4
        /*0000*/ 	.byte	0x04, 0x37
        /*0002*/ 	.short	(.L_7 - .L_6)
.L_6:
        /*0004*/ 	.word	0x00000082


	//----- nvinfo : EIATTR_KPARAM_INFO
	.align		4
.L_7:
        /*0008*/ 	.byte	0x04, 0x17
        /*000a*/ 	.short	(.L_9 - .L_8)
.L_8:
        /*000c*/ 	.word	0x00000000
        /*0010*/ 	.short	0x0002
        /*0012*/ 	.short	0x0010
        /*0014*/ 	.byte	0x00, 0xf0, 0x11, 0x00


	//----- nvinfo : EIATTR_KPARAM_INFO
	.align		4
.L_9:
        /*0018*/ 	.byte	0x04, 0x17
        /*001a*/ 	.short	(.L_11 - .L_10)
.L_10:
        /*001c*/ 	.word	0x00000000
        /*0020*/ 	.short	0x0001
        /*0022*/ 	.short	0x0008
        /*0024*/ 	.byte	0x00, 0xf5, 0x21, 0x00


	//----- nvinfo : EIATTR_KPARAM_INFO
	.align		4
.L_11:
        /*0028*/ 	.byte	0x04, 0x17
        /*002a*/ 	.short	(.L_13 - .L_12)
.L_12:
        /*002c*/ 	.word	0x00000000
        /*0030*/ 	.short	0x0000
        /*0032*/ 	.short	0x0000
        /*0034*/ 	.byte	0x00, 0xf5, 0x21, 0x00


	//----- nvinfo : EIATTR_SPARSE_MMA_MASK
	.align		4
.L_13:
        /*0038*/ 	.byte	0x03, 0x50
        /*003a*/ 	.short	0x0000


	//----- nvinfo : EIATTR_MAXREG_COUNT
	.align		4
        /*003c*/ 	.byte	0x03, 0x1b
        /*003e*/ 	.short	0x00ff


	//----- nvinfo : EIATTR_MERCURY_ISA_VERSION
	.align		4
        /*0040*/ 	.byte	0x03, 0x5f
        /*0042*/ 	.short	0x0101


	//----- nvinfo : EIATTR_VRC_CTA_INIT_COUNT
	.align		4
        /*0044*/ 	.byte	0x02, 0x4a
	.zero		1
	.zero		1


	//----- nvinfo : EIATTR_EXIT_INSTR_OFFSETS
	.align		4
        /*0048*/ 	.byte	0x04, 0x1c
        /*004a*/ 	.short	(.L_15 - .L_14)


	//   ....[0]....
.L_14:
        /*004c*/ 	.word	0x00000070


	//   ....[1]....
        /*0050*/ 	.word	0x00000100


	//----- nvinfo : EIATTR_CBANK_PARAM_SIZE
	.align		4
.L_15:
        /*0054*/ 	.byte	0x03, 0x19
        /*0056*/ 	.short	0x0014


	//----- nvinfo : EIATTR_PARAM_CBANK
	.align		4
        /*0058*/ 	.byte	0x04, 0x0a
        /*005a*/ 	.short	(.L_17 - .L_16)
	.align		4
.L_16:
        /*005c*/ 	.word	index@(.nv.constant0.spoc_dummy)
        /*0060*/ 	.short	0x0380
        /*0062*/ 	.short	0x0014


	//----- nvinfo : EIATTR_SW_WAR
	.align		4
.L_17:
        /*0064*/ 	.byte	0x04, 0x36
        /*0066*/ 	.short	(.L_19 - .L_18)
.L_18:
        /*0068*/ 	.word	0x00000008
.L_19:


//--------------------- .nv.callgraph             --------------------------
	.section	.nv.callgraph,"",@"SHT_CUDA_CALLGRAPH"
	.align	4
	.sectionentsize	8
	.align		4
        /*0000*/ 	.word	0x00000000
	.align		4
        /*0004*/ 	.word	0xffffffff
	.align		4
        /*0008*/ 	.word	0x00000000
	.align		4
        /*000c*/ 	.word	0xfffffffe
	.align		4
        /*0010*/ 	.word	0x00000000
	.align		4
        /*0014*/ 	.word	0xfffffffd
	.align		4
        /*0018*/ 	.word	0x00000000
	.align		4
        /*001c*/ 	.word	0xfffffffc


//--------------------- .text.spoc_dummy          --------------------------
	.section	.text.spoc_dummy,"ax",@progbits
	.align	128
        .global         spoc_dummy
        .type           spoc_dummy,@function
        .size           spoc_dummy,(.L_x_1 - spoc_dummy)
        .other          spoc_dummy,@"STO_CUDA_ENTRY STV_DEFAULT"
spoc_dummy:
.text.spoc_dummy:
[----:B------:R-:W-:Y:S01]  /*0000*/  LDC R1, c[0x0][0x37c] ;  /* 0x0000df00ff017b82 */ /* 0x000fe20000000800 */
[----:B------:R-:W0:Y:S07]  /*0010*/  S2R R0, SR_TID.X ;  /* 0x0000000000007919 */ /* 0x000e2e0000002100 */
[----:B------:R-:W0:Y:S01]  /*0020*/  S2UR UR4, SR_CTAID.X ;  /* 0x00000000000479c3 */ /* 0x000e220000002500 */
[----:B------:R-:W1:Y:S07]  /*0030*/  LDCU UR5, c[0x0][0x390] ;  /* 0x00007200ff0577ac */ /* 0x000e6e0008000800 */
[----:B------:R-:W0:Y:S02]  /*0040*/  LDC R7, c[0x0][0x360] ;  /* 0x0000d800ff077b82 */ /* 0x000e240000000800 */
[----:B0-----:R-:W-:-:S05]  /*0050*/  IMAD R7, R7, UR4, R0 ;  /* 0x0000000407077c24 */ /* 0x001fca000f8e0200 */
[----:B-1----:R-:W-:-:S13]  /*0060*/  ISETP.GE.AND P0, PT, R7, UR5, PT ;  /* 0x0000000507007c0c */ /* 0x002fda000bf06270 */
[----:B------:R-:W-:Y:S05]  /*0070*/  @P0 EXIT ;  /* 0x000000000000094d */ /* 0x000fea0003800000 */
[----:B------:R-:W0:Y:S01]  /*0080*/  LDC.64 R2, c[0x0][0x380] ;  /* 0x0000e000ff027b82 */ /* 0x000e220000000a00 */
[----:B------:R-:W1:Y:S07]  /*0090*/  LDCU.64 UR4, c[0x0][0x358] ;  /* 0x00006b00ff0477ac */ /* 0x000e6e0008000a00 */
[----:B------:R-:W2:Y:S01]  /*00a0*/  LDC.64 R4, c[0x0][0x388] ;  /* 0x0000e200ff047b82 */ /* 0x000ea20000000a00 */
[----:B0-----:R-:W-:-:S06]  /*00b0*/  IMAD.WIDE R2, R7, 0x4, R2 ;  /* 0x0000000407027825 */ /* 0x001fcc00078e0202 */
[----:B-1----:R-:W3:Y:S01]  /*00c0*/  LDG.E R2, desc[UR4][R2.64] ;  /* 0x0000000402027981 */ /* 0x002ee2000c1e1900 */
[----:B--2---:R-:W-:Y:S01]  /*00d0*/  IMAD.WIDE R4, R7, 0x4, R4 ;  /* 0x0000000407047825 */ /* 0x004fe200078e0204 */
[----:B---3--:R-:W-:-:S05]  /*00e0*/  IADD3 R7, PT, PT, R2, 0x1, RZ ;  /* 0x0000000102077810 */ /* 0x008fca0007ffe0ff */
[----:B------:R-:W-:Y:S01]  /*00f0*/  STG.E desc[UR4][R4.64], R7 ;  /* 0x0000000704007986 */ /* 0x000fe2000c101904 */
[----:B------:R-:W-:Y:S05]  /*0100*/  EXIT ;  /* 0x000000000000794d */ /* 0x000fea0003800000 */
.L_x_0:
[----:B------:R-:W-:-:S00]  /*0110*/  BRA `(.L_x_0) ;  /* 0xfffffffc00fc7947 */ /* 0x000fc0000383ffff */
[----:B------:R-:W-:-:S00]  /*0120*/  NOP ;  /* 0x0000000000007918 */ /* 0x000fc00000000000 */
        /* <DEDUP_REMOVED lines=13> */
.L_x_1:


//--------------------- .nv.shared.reserved.0     --------------------------
	.section	.nv.shared.reserved.0,"aw",@nobits
	.weak		__nv_reservedSMEM_offset_0_alias
	.size		__nv_reservedSMEM_offset_0_alias, 0, 64
	.other		__nv_reservedSMEM_offset_0_alias,@"STO_CUDA_RESERVED_SHARED STV_DEFAULT"
__nv_reservedSMEM_offset_0_alias:
	.zero		0
	.zero		64


//--------------------- .nv.constant0.spoc_dummy  --------------------------
	.section	.nv.constant0.spoc_dummy,"a",@progbits
	.sectionflags	@""
	.align	4
.nv.constant0.spoc_dummy:
	.zero		916


//--------------------- SYMBOLS --------------------------

	.type		.nv.reservedSmem.offset0,@object
	.size		.nv.reservedSmem.offset0,0x4
